	.headerflags	@"EF_CUDA_TEXMODE_UNIFIED EF_CUDA_64BIT_ADDRESS EF_CUDA_ACCELERATORS EF_CUDA_SM90 EF_CUDA_VIRTUAL_SM(EF_CUDA_SM90)"
	.elftype	@"ET_EXEC"


//--------------------- .nv.info                  --------------------------
	.section	.nv.info,"",@"SHT_CUDA_INFO"
	.align	4


	//----- nvinfo : EIATTR_REGCOUNT
	.align		4
        /*0000*/ 	.byte	0x04, 0x2f
        /*0002*/ 	.short	(.L_3 - .L_2)
	.align		4
.L_2:
        /*0004*/ 	.word	index@(triton_poi_fused__native_batch_norm_legit_no_training_convolution_relu_22)
        /*0008*/ 	.word	0x00000017


	//----- nvinfo : EIATTR_MIN_STACK_SIZE
	.align		4
.L_3:
        /*000c*/ 	.byte	0x04, 0x12
        /*000e*/ 	.short	(.L_5 - .L_4)
	.align		4
.L_4:
        /*0010*/ 	.word	index@(triton_poi_fused__native_batch_norm_legit_no_training_convolution_relu_22)
        /*0014*/ 	.word	0x00000000


	//----- nvinfo : EIATTR_FRAME_SIZE
	.align		4
.L_5:
        /*0018*/ 	.byte	0x04, 0x11
        /*001a*/ 	.short	(.L_7 - .L_6)
	.align		4
.L_6:
        /*001c*/ 	.word	index@(triton_poi_fused__native_batch_norm_legit_no_training_convolution_relu_22)
        /*0020*/ 	.word	0x00000000


	//----- nvinfo : EIATTR_MIN_STACK_SIZE
	.align		4
.L_7:
        /*0024*/ 	.byte	0x04, 0x12
        /*0026*/ 	.short	(.L_9 - .L_8)
	.align		4
.L_8:
        /*0028*/ 	.word	index@(triton_poi_fused__native_batch_norm_legit_no_training_convolution_relu_22)
        /*002c*/ 	.word	0x00000000
.L_9:


//--------------------- .nv.info.triton_poi_fused__native_batch_norm_legit_no_training_convolution_relu_22 --------------------------
	.section	.nv.info.triton_poi_fused__native_batch_norm_legit_no_training_convolution_relu_22,"",@"SHT_CUDA_INFO"
	.sectionflags	@""
	.align	4


	//----- nvinfo : EIATTR_CUDA_API_VERSION
	.align		4
        /*0000*/ 	.byte	0x04, 0x37
        /*0002*/ 	.short	(.L_11 - .L_10)
.L_10:
        /*0004*/ 	.word	0x0000007c


	//----- nvinfo : EIATTR_KPARAM_INFO
	.align		4
.L_11:
        /*0008*/ 	.byte	0x04, 0x17
        /*000a*/ 	.short	(.L_13 - .L_12)
.L_12:
        /*000c*/ 	.word	0x00000000
        /*0010*/ 	.short	0x0007
        /*0012*/ 	.short	0x0038
        /*0014*/ 	.byte	0x00, 0xf0, 0x11, 0x00


	//----- nvinfo : EIATTR_KPARAM_INFO
	.align		4
.L_13:
        /*0018*/ 	.byte	0x04, 0x17
        /*001a*/ 	.short	(.L_15 - .L_14)
.L_14:
        /*001c*/ 	.word	0x00000000
        /*0020*/ 	.short	0x0006
        /*0022*/ 	.short	0x0030
        /*0024*/ 	.byte	0x00, 0xf4, 0x21, 0x00


	//----- nvinfo : EIATTR_KPARAM_INFO
	.align		4
.L_15:
        /*0028*/ 	.byte	0x04, 0x17
        /*002a*/ 	.short	(.L_17 - .L_16)
.L_16:
        /*002c*/ 	.word	0x00000000
        /*0030*/ 	.short	0x0005
        /*0032*/ 	.short	0x0028
        /*0034*/ 	.byte	0x00, 0xf4, 0x21, 0x00


	//----- nvinfo : EIATTR_KPARAM_INFO
	.align		4
.L_17:
        /*0038*/ 	.byte	0x04, 0x17
        /*003a*/ 	.short	(.L_19 - .L_18)
.L_18:
        /*003c*/ 	.word	0x00000000
        /*0040*/ 	.short	0x0004
        /*0042*/ 	.short	0x0020
        /*0044*/ 	.byte	0x00, 0xf4, 0x21, 0x00


	//----- nvinfo : EIATTR_KPARAM_INFO
	.align		4
.L_19:
        /*0048*/ 	.byte	0x04, 0x17
        /*004a*/ 	.short	(.L_21 - .L_20)
.L_20:
        /*004c*/ 	.word	0x00000000
        /*0050*/ 	.short	0x0003
        /*0052*/ 	.short	0x0018
        /*0054*/ 	.byte	0x00, 0xf4, 0x21, 0x00


	//----- nvinfo : EIATTR_KPARAM_INFO
	.align		4
.L_21:
        /*0058*/ 	.byte	0x04, 0x17
        /*005a*/ 	.short	(.L_23 - .L_22)
.L_22:
        /*005c*/ 	.word	0x00000000
        /*0060*/ 	.short	0x0002
        /*0062*/ 	.short	0x0010
        /*0064*/ 	.byte	0x00, 0xf4, 0x21, 0x00


	//----- nvinfo : EIATTR_KPARAM_INFO
	.align		4
.L_23:
        /*0068*/ 	.byte	0x04, 0x17
        /*006a*/ 	.short	(.L_25 - .L_24)
.L_24:
        /*006c*/ 	.word	0x00000000
        /*0070*/ 	.short	0x0001
        /*0072*/ 	.short	0x0008
        /*0074*/ 	.byte	0x00, 0xf4, 0x21, 0x00


	//----- nvinfo : EIATTR_KPARAM_INFO
	.align		4
.L_25:
        /*0078*/ 	.byte	0x04, 0x17
        /*007a*/ 	.short	(.L_27 - .L_26)
.L_26:
        /*007c*/ 	.word	0x00000000
        /*0080*/ 	.short	0x0000
        /*0082*/ 	.short	0x0000
        /*0084*/ 	.byte	0x00, 0xf4, 0x21, 0x00


	//----- nvinfo : EIATTR_SPARSE_MMA_MASK
	.align		4
.L_27:
        /*0088*/ 	.byte	0x03, 0x50
        /*008a*/ 	.short	0x0000


	//----- nvinfo : EIATTR_MAXREG_COUNT
	.align		4
        /*008c*/ 	.byte	0x03, 0x1b
        /*008e*/ 	.short	0x00ff


	//----- nvinfo : EIATTR_EXIT_INSTR_OFFSETS
	.align		4
        /*0090*/ 	.byte	0x04, 0x1c
        /*0092*/ 	.short	(.L_29 - .L_28)


	//   ....[0]....
.L_28:
        /*0094*/ 	.word	0x00000350


	//   ....[1]....
        /*0098*/ 	.word	0x00000370


	//----- nvinfo : EIATTR_REQNTID
	.align		4
.L_29:
        /*009c*/ 	.byte	0x04, 0x10
        /*009e*/ 	.short	(.L_31 - .L_30)
.L_30:
        /*00a0*/ 	.word	0x00000080
        /*00a4*/ 	.word	0x00000001
        /*00a8*/ 	.word	0x00000001


	//----- nvinfo : EIATTR_CBANK_PARAM_SIZE
	.align		4
.L_31:
        /*00ac*/ 	.byte	0x03, 0x19
        /*00ae*/ 	.short	0x003c


	//----- nvinfo : EIATTR_PARAM_CBANK
	.align		4
        /*00b0*/ 	.byte	0x04, 0x0a
        /*00b2*/ 	.short	(.L_33 - .L_32)
	.align		4
.L_32:
        /*00b4*/ 	.word	index@(.nv.constant0.triton_poi_fused__native_batch_norm_legit_no_training_convolution_relu_22)
        /*00b8*/ 	.short	0x0210
        /*00ba*/ 	.short	0x003c


	//----- nvinfo : EIATTR_SW_WAR
	.align		4
.L_33:
        /*00bc*/ 	.byte	0x04, 0x36
        /*00be*/ 	.short	(.L_35 - .L_34)
.L_34:
        /*00c0*/ 	.word	0x00000008
.L_35:


//--------------------- .nv.callgraph             --------------------------
	.section	.nv.callgraph,"",@"SHT_CUDA_CALLGRAPH"
	.align	4
	.sectionentsize	8
	.align		4
        /*0000*/ 	.word	0x00000000
	.align		4
        /*0004*/ 	.word	0xffffffff
	.align		4
        /*0008*/ 	.word	0x00000000
	.align		4
        /*000c*/ 	.word	0xfffffffe
	.align		4
        /*0010*/ 	.word	0x00000000
	.align		4
        /*0014*/ 	.word	0xfffffffd
	.align		4
        /*0018*/ 	.word	0x00000000
	.align		4
        /*001c*/ 	.word	0xfffffffc


//--------------------- .nv.constant4             --------------------------
	.section	.nv.constant4,"a",@progbits
	.align	8
	.align		8
.nv.constant4:
        /*0000*/ 	.dword	_$_str
	.align		8
        /*0008*/ 	.dword	_$_str_$_2


//--------------------- .text.triton_poi_fused__native_batch_norm_legit_no_training_convolution_relu_22 --------------------------
	.section	.text.triton_poi_fused__native_batch_norm_legit_no_training_convolution_relu_22,"ax",@progbits
	.align	128
        .global         triton_poi_fused__native_batch_norm_legit_no_training_convolution_relu_22
        .type           triton_poi_fused__native_batch_norm_legit_no_training_convolution_relu_22,@function
        .size           triton_poi_fused__native_batch_norm_legit_no_training_convolution_relu_22,(.L_x_1 - triton_poi_fused__native_batch_norm_legit_no_training_convolution_relu_22)
        .other          triton_poi_fused__native_batch_norm_legit_no_training_convolution_relu_22,@"STO_CUDA_ENTRY STV_DEFAULT"
triton_poi_fused__native_batch_norm_legit_no_training_convolution_relu_22:
.text.triton_poi_fused__native_batch_norm_legit_no_training_convolution_relu_22:
[----:B------:R-:W0:Y:S01]  /*0000*/  LDC R1, c[0x0][0x28] ;  /* 0x00000a00ff017b82 */ /* 0x000e220000000800 */
[----:B------:R-:W1:Y:S07]  /*0010*/  S2R R0, SR_TID.X ;  /* 0x0000000000007919 */ /* 0x000e6e0000002100 */
[----:B------:R-:W2:Y:S01]  /*0020*/  LDC.64 R12, c[0x0][0x228] ;  /* 0x00008a00ff0c7b82 */ /* 0x000ea20000000a00 */
[----:B------:R-:W-:Y:S01]  /*0030*/  CS2R R4, SRZ ;  /* 0x0000000000047805 */ /* 0x000fe2000001ff00 */
[----:B------:R-:W-:Y:S01]  /*0040*/  ULDC.64 UR4, c[0x0][0x208] ;  /* 0x0000820000047ab9 */ /* 0x000fe20000000a00 */
[----:B------:R-:W3:Y:S05]  /*0050*/  S2R R3, SR_CTAID.X ;  /* 0x0000000000037919 */ /* 0x000eea0000002500 */
[----:B------:R-:W4:Y:S08]  /*0060*/  LDC.64 R10, c[0x0][0x218] ;  /* 0x00008600ff0a7b82 */ /* 0x000f300000000a00 */
[----:B------:R-:W5:Y:S08]  /*0070*/  LDC.64 R14, c[0x0][0x220] ;  /* 0x00008800ff0e7b82 */ /* 0x000f700000000a00 */
[----:B------:R-:W5:Y:S01]  /*0080*/  LDC.64 R16, c[0x0][0x230] ;  /* 0x00008c00ff107b82 */ /* 0x000f620000000a00 */
[----:B-1----:R-:W-:-:S07]  /*0090*/  LOP3.LUT R0, R0, 0x7f, RZ, 0xc0, !PT ;  /* 0x0000007f00007812 */ /* 0x002fce00078ec0ff */
[----:B------:R-:W1:Y:S01]  /*00a0*/  LDC.64 R6, c[0x0][0x238] ;  /* 0x00008e00ff067b82 */ /* 0x000e620000000a00 */
[----:B---3--:R-:W-:Y:S02]  /*00b0*/  SHF.R.U32.HI R2, RZ, 0x18, R3 ;  /* 0x00000018ff027819 */ /* 0x008fe40000011603 */
[----:B------:R-:W-:Y:S02]  /*00c0*/  LEA R0, R3, R0, 0x7 ;  /* 0x0000000003007211 */ /* 0x000fe400078e38ff */
[----:B------:R-:W-:Y:S02]  /*00d0*/  SGXT.U32 R3, R2, 0x1 ;  /* 0x000000010203781a */ /* 0x000fe40000000000 */
[----:B------:R-:W-:Y:S02]  /*00e0*/  ISETP.GE.AND P0, PT, R0, 0x80, PT ;  /* 0x000000800000780c */ /* 0x000fe40003f06270 */
[----:B------:R-:W-:-:S04]  /*00f0*/  IADD3 R3, R0, R3, RZ ;  /* 0x0000000300037210 */ /* 0x000fc80007ffe0ff */
[----:B------:R-:W-:-:S04]  /*0100*/  LOP3.LUT R3, R3, 0xfffffffe, RZ, 0xc0, !PT ;  /* 0xfffffffe03037812 */ /* 0x000fc800078ec0ff */
[----:B------:R-:W-:Y:S02]  /*0110*/  IADD3 R19, R0, -R3, RZ ;  /* 0x8000000300137210 */ /* 0x000fe40007ffe0ff */
[----:B------:R-:W3:Y:S03]  /*0120*/  LDC.64 R2, c[0x0][0x210] ;  /* 0x00008400ff027b82 */ /* 0x000ee60000000a00 */
[----:B--2---:R-:W-:-:S05]  /*0130*/  IMAD.WIDE R12, R19, 0x4, R12 ;  /* 0x00000004130c7825 */ /* 0x004fca00078e020c */
[----:B------:R5:W2:Y:S01]  /*0140*/  @!P0 LDG.E.EL R4, desc[UR4][R12.64] ;  /* 0x000000040c048981 */ /* 0x000aa2000c2e1900 */
[----:B------:R-:W-:Y:S01]  /*0150*/  CS2R R8, SRZ ;  /* 0x0000000000087805 */ /* 0x000fe2000001ff00 */
[----:B----4-:R-:W-:-:S05]  /*0160*/  IMAD.WIDE R10, R19, 0x4, R10 ;  /* 0x00000004130a7825 */ /* 0x010fca00078e020a */
[----:B------:R4:W2:Y:S01]  /*0170*/  @!P0 LDG.E.EL R8, desc[UR4][R10.64] ;  /* 0x000000040a088981 */ /* 0x0008a2000c2e1900 */
[----:B-----5:R-:W-:-:S04]  /*0180*/  IMAD.WIDE R12, R19, 0x4, R14 ;  /* 0x00000004130c7825 */ /* 0x020fc800078e020e */
[----:B---3--:R-:W-:Y:S01]  /*0190*/  IMAD.WIDE R2, R0, 0x4, R2 ;  /* 0x0000000400027825 */ /* 0x008fe200078e0202 */
[----:B------:R-:W3:Y:S04]  /*01a0*/  @!P0 LDG.E.EL R9, desc[UR4][R12.64] ;  /* 0x000000040c098981 */ /* 0x000ee8000c2e1900 */
[----:B------:R-:W5:Y:S01]  /*01b0*/  @!P0 LDG.E R5, desc[UR4][R2.64] ;  /* 0x0000000402058981 */ /* 0x000f62000c1e1900 */
[----:B0-----:R-:W-:-:S04]  /*01c0*/  IMAD.WIDE R14, R19, 0x4, R16 ;  /* 0x00000004130e7825 */ /* 0x001fc800078e0210 */
[----:B-1----:R-:W-:Y:S01]  /*01d0*/  IMAD.WIDE R16, R19, 0x4, R6 ;  /* 0x0000000413107825 */ /* 0x002fe200078e0206 */
[----:B------:R-:W-:Y:S01]  /*01e0*/  CS2R R18, SRZ ;  /* 0x0000000000127805 */ /* 0x000fe2000001ff00 */
[----:B----4-:R-:W-:Y:S01]  /*01f0*/  HFMA2.MMA R11, -RZ, RZ, 1.625, 0 ;  /* 0x3e800000ff0b7435 */ /* 0x010fe200000001ff */
[----:B------:R-:W0:Y:S04]  /*0200*/  LDC.64 R6, c[0x0][0x240] ;  /* 0x00009000ff067b82 */ /* 0x000e280000000a00 */
[----:B------:R-:W4:Y:S04]  /*0210*/  @!P0 LDG.E.EL R18, desc[UR4][R14.64] ;  /* 0x000000040e128981 */ /* 0x000f28000c2e1900 */
[----:B------:R-:W4:Y:S01]  /*0220*/  @!P0 LDG.E.EL R19, desc[UR4][R16.64] ;  /* 0x0000000410138981 */ /* 0x000f22000c2e1900 */
[----:B0-----:R-:W-:-:S04]  /*0230*/  IMAD.WIDE R6, R0, 0x4, R6 ;  /* 0x0000000400067825 */ /* 0x001fc800078e0206 */
[----:B--2---:R-:W-:-:S04]  /*0240*/  FADD R4, R4, 9.9999997473787516356e-06 ;  /* 0x3727c5ac04047421 */ /* 0x004fc80000000000 */
[----:B------:R-:W0:Y:S02]  /*0250*/  MUFU.SQRT R20, R4 ;  /* 0x0000000400147308 */ /* 0x000e240000002000 */
[C---:B0-----:R-:W-:Y:S02]  /*0260*/  FSETP.GT.AND P1, PT, R20.reuse, 8.50705917302346158658e+37, PT ;  /* 0x7e8000001400780b */ /* 0x041fe40003f24000 */
[----:B------:R-:W-:-:S11]  /*0270*/  FSETP.GEU.AND P2, PT, R20, 1.175494350822287508e-38, PT ;  /* 0x008000001400780b */ /* 0x000fd60003f4e000 */
[----:B------:R-:W-:-:S04]  /*0280*/  @P1 FMUL R20, R20, 0.25 ;  /* 0x3e80000014141820 */ /* 0x000fc80000400000 */
[----:B------:R-:W-:-:S06]  /*0290*/  @!P2 FMUL R20, R20, 16777216 ;  /* 0x4b8000001414a820 */ /* 0x000fcc0000400000 */
[----:B------:R-:W0:Y:S01]  /*02a0*/  MUFU.RCP R20, R20 ;  /* 0x0000001400147308 */ /* 0x000e220000001000 */
[----:B------:R-:W-:Y:S01]  /*02b0*/  FSEL R11, R11, 1, P1 ;  /* 0x3f8000000b0b7808 */ /* 0x000fe20000800000 */
[----:B-----5:R-:W-:-:S04]  /*02c0*/  FADD R5, R8, R5 ;  /* 0x0000000508057221 */ /* 0x020fc80000000000 */
[----:B------:R-:W-:Y:S01]  /*02d0*/  @!P2 FMUL R11, R11, 16777216 ;  /* 0x4b8000000b0ba820 */ /* 0x000fe20000400000 */
[----:B---3--:R-:W-:-:S03]  /*02e0*/  FADD R9, R5, -R9 ;  /* 0x8000000905097221 */ /* 0x008fc60000000000 */
[----:B0-----:R-:W-:-:S04]  /*02f0*/  FMUL R4, R20, R11 ;  /* 0x0000000b14047220 */ /* 0x001fc80000400000 */
[----:B------:R-:W-:-:S04]  /*0300*/  FMUL R4, R9, R4 ;  /* 0x0000000409047220 */ /* 0x000fc80000400000 */
[----:B----4-:R-:W-:Y:S01]  /*0310*/  FFMA R4, R4, R18, R19 ;  /* 0x0000001204047223 */ /* 0x010fe20000000013 */
[----:B------:R0:W-:Y:S04]  /*0320*/  @!P0 STG.E desc[UR4][R2.64], R5 ;  /* 0x0000000502008986 */ /* 0x0001e8000c101904 */
[----:B------:R-:W-:-:S04]  /*0330*/  FSETP.GEU.AND P1, PT, R4, RZ, PT ;  /* 0x000000ff0400720b */ /* 0x000fc80003f2e000 */
[----:B------:R-:W-:Y:S01]  /*0340*/  FSEL R9, R4, RZ, P1 ;  /* 0x000000ff04097208 */ /* 0x000fe20000800000 */
[----:B0-----:R-:W-:Y:S08]  /*0350*/  @P0 EXIT ;  /* 0x000000000000094d */ /* 0x001ff00003800000 */
[----:B------:R-:W-:Y:S01]  /*0360*/  STG.E desc[UR4][R6.64], R9 ;  /* 0x0000000906007986 */ /* 0x000fe2000c101904 */
[----:B------:R-:W-:Y:S05]  /*0370*/  EXIT ;  /* 0x000000000000794d */ /* 0x000fea0003800000 */
.L_x_0:
[----:B------:R-:W-:-:S00]  /*0380*/  BRA `(.L_x_0) ;  /* 0xfffffffc00fc7947 */ /* 0x000fc0000383ffff */
[----:B------:R-:W-:-:S00]  /*0390*/  NOP ;  /* 0x0000000000007918 */ /* 0x000fc00000000000 */
        /* <DEDUP_REMOVED lines=14> */
.L_x_1:


//--------------------- .nv.global.init           --------------------------
	.section	.nv.global.init,"aw",@progbits
.nv.global.init:
	.type		_$_str,@object
	.size		_$_str,(_$_str_$_2 - _$_str)
_$_str:
        /*0000*/ 	.byte	0x5f, 0x5f, 0x43, 0x55, 0x44, 0x41, 0x5f, 0x46, 0x54, 0x5a, 0x00
	.type		_$_str_$_2,@object
	.size		_$_str_$_2,(.L_1 - _$_str_$_2)
_$_str_$_2:
        /*000b*/ 	.byte	0x5f, 0x5f, 0x43, 0x55, 0x44, 0x41, 0x5f, 0x50, 0x52, 0x45, 0x43, 0x5f, 0x53, 0x51, 0x52, 0x54
        /*001b*/ 	.byte	0x00
.L_1:


//--------------------- .nv.constant0.triton_poi_fused__native_batch_norm_legit_no_training_convolution_relu_22 --------------------------
	.section	.nv.constant0.triton_poi_fused__native_batch_norm_legit_no_training_convolution_relu_22,"a",@progbits
	.sectionflags	@""
	.align	4
.nv.constant0.triton_poi_fused__native_batch_norm_legit_no_training_convolution_relu_22:
	.zero		588
